	.headerflags	@"EF_CUDA_TEXMODE_UNIFIED EF_CUDA_64BIT_ADDRESS EF_CUDA_ACCELERATORS EF_CUDA_SM90 EF_CUDA_VIRTUAL_SM(EF_CUDA_SM90)"
	.elftype	@"ET_EXEC"


//--------------------- .nv.info                  --------------------------
	.section	.nv.info,"",@"SHT_CUDA_INFO"
	.align	4


	//----- nvinfo : EIATTR_REGCOUNT
	.align		4
        /*0000*/ 	.byte	0x04, 0x2f
        /*0002*/ 	.short	(.L_3 - .L_2)
	.align		4
.L_2:
        /*0004*/ 	.word	index@(triton_poi_fused__native_batch_norm_legit_no_training_3)
        /*0008*/ 	.word	0x00000012


	//----- nvinfo : EIATTR_MIN_STACK_SIZE
	.align		4
.L_3:
        /*000c*/ 	.byte	0x04, 0x12
        /*000e*/ 	.short	(.L_5 - .L_4)
	.align		4
.L_4:
        /*0010*/ 	.word	index@(triton_poi_fused__native_batch_norm_legit_no_training_3)
        /*0014*/ 	.word	0x00000000


	//----- nvinfo : EIATTR_FRAME_SIZE
	.align		4
.L_5:
        /*0018*/ 	.byte	0x04, 0x11
        /*001a*/ 	.short	(.L_7 - .L_6)
	.align		4
.L_6:
        /*001c*/ 	.word	index@(triton_poi_fused__native_batch_norm_legit_no_training_3)
        /*0020*/ 	.word	0x00000000


	//----- nvinfo : EIATTR_MIN_STACK_SIZE
	.align		4
.L_7:
        /*0024*/ 	.byte	0x04, 0x12
        /*0026*/ 	.short	(.L_9 - .L_8)
	.align		4
.L_8:
        /*0028*/ 	.word	index@(triton_poi_fused__native_batch_norm_legit_no_training_3)
        /*002c*/ 	.word	0x00000000
.L_9:


//--------------------- .nv.info.triton_poi_fused__native_batch_norm_legit_no_training_3 --------------------------
	.section	.nv.info.triton_poi_fused__native_batch_norm_legit_no_training_3,"",@"SHT_CUDA_INFO"
	.sectionflags	@""
	.align	4


	//----- nvinfo : EIATTR_CUDA_API_VERSION
	.align		4
        /*0000*/ 	.byte	0x04, 0x37
        /*0002*/ 	.short	(.L_11 - .L_10)
.L_10:
        /*0004*/ 	.word	0x0000007c


	//----- nvinfo : EIATTR_KPARAM_INFO
	.align		4
.L_11:
        /*0008*/ 	.byte	0x04, 0x17
        /*000a*/ 	.short	(.L_13 - .L_12)
.L_12:
        /*000c*/ 	.word	0x00000000
        /*0010*/ 	.short	0x0006
        /*0012*/ 	.short	0x0030
        /*0014*/ 	.byte	0x00, 0xf0, 0x11, 0x00


	//----- nvinfo : EIATTR_KPARAM_INFO
	.align		4
.L_13:
        /*0018*/ 	.byte	0x04, 0x17
        /*001a*/ 	.short	(.L_15 - .L_14)
.L_14:
        /*001c*/ 	.word	0x00000000
        /*0020*/ 	.short	0x0005
        /*0022*/ 	.short	0x0028
        /*0024*/ 	.byte	0x00, 0xf4, 0x21, 0x00


	//----- nvinfo : EIATTR_KPARAM_INFO
	.align		4
.L_15:
        /*0028*/ 	.byte	0x04, 0x17
        /*002a*/ 	.short	(.L_17 - .L_16)
.L_16:
        /*002c*/ 	.word	0x00000000
        /*0030*/ 	.short	0x0004
        /*0032*/ 	.short	0x0020
        /*0034*/ 	.byte	0x00, 0xf4, 0x21, 0x00


	//----- nvinfo : EIATTR_KPARAM_INFO
	.align		4
.L_17:
        /*0038*/ 	.byte	0x04, 0x17
        /*003a*/ 	.short	(.L_19 - .L_18)
.L_18:
        /*003c*/ 	.word	0x00000000
        /*0040*/ 	.short	0x0003
        /*0042*/ 	.short	0x0018
        /*0044*/ 	.byte	0x00, 0xf4, 0x21, 0x00


	//----- nvinfo : EIATTR_KPARAM_INFO
	.align		4
.L_19:
        /*0048*/ 	.byte	0x04, 0x17
        /*004a*/ 	.short	(.L_21 - .L_20)
.L_20:
        /*004c*/ 	.word	0x00000000
        /*0050*/ 	.short	0x0002
        /*0052*/ 	.short	0x0010
        /*0054*/ 	.byte	0x00, 0xf4, 0x21, 0x00


	//----- nvinfo : EIATTR_KPARAM_INFO
	.align		4
.L_21:
        /*0058*/ 	.byte	0x04, 0x17
        /*005a*/ 	.short	(.L_23 - .L_22)
.L_22:
        /*005c*/ 	.word	0x00000000
        /*0060*/ 	.short	0x0001
        /*0062*/ 	.short	0x0008
        /*0064*/ 	.byte	0x00, 0xf4, 0x21, 0x00


	//----- nvinfo : EIATTR_KPARAM_INFO
	.align		4
.L_23:
        /*0068*/ 	.byte	0x04, 0x17
        /*006a*/ 	.short	(.L_25 - .L_24)
.L_24:
        /*006c*/ 	.word	0x00000000
        /*0070*/ 	.short	0x0000
        /*0072*/ 	.short	0x0000
        /*0074*/ 	.byte	0x00, 0xf4, 0x21, 0x00


	//----- nvinfo : EIATTR_SPARSE_MMA_MASK
	.align		4
.L_25:
        /*0078*/ 	.byte	0x03, 0x50
        /*007a*/ 	.short	0x0000


	//----- nvinfo : EIATTR_MAXREG_COUNT
	.align		4
        /*007c*/ 	.byte	0x03, 0x1b
        /*007e*/ 	.short	0x00ff


	//----- nvinfo : EIATTR_EXIT_INSTR_OFFSETS
	.align		4
        /*0080*/ 	.byte	0x04, 0x1c
        /*0082*/ 	.short	(.L_27 - .L_26)


	//   ....[0]....
.L_26:
        /*0084*/ 	.word	0x00000390


	//----- nvinfo : EIATTR_REQNTID
	.align		4
.L_27:
        /*0088*/ 	.byte	0x04, 0x10
        /*008a*/ 	.short	(.L_29 - .L_28)
.L_28:
        /*008c*/ 	.word	0x00000080
        /*0090*/ 	.word	0x00000001
        /*0094*/ 	.word	0x00000001


	//----- nvinfo : EIATTR_CBANK_PARAM_SIZE
	.align		4
.L_29:
        /*0098*/ 	.byte	0x03, 0x19
        /*009a*/ 	.short	0x0034


	//----- nvinfo : EIATTR_PARAM_CBANK
	.align		4
        /*009c*/ 	.byte	0x04, 0x0a
        /*009e*/ 	.short	(.L_31 - .L_30)
	.align		4
.L_30:
        /*00a0*/ 	.word	index@(.nv.constant0.triton_poi_fused__native_batch_norm_legit_no_training_3)
        /*00a4*/ 	.short	0x0210
        /*00a6*/ 	.short	0x0034


	//----- nvinfo : EIATTR_SW_WAR
	.align		4
.L_31:
        /*00a8*/ 	.byte	0x04, 0x36
        /*00aa*/ 	.short	(.L_33 - .L_32)
.L_32:
        /*00ac*/ 	.word	0x00000008
.L_33:


//--------------------- .nv.callgraph             --------------------------
	.section	.nv.callgraph,"",@"SHT_CUDA_CALLGRAPH"
	.align	4
	.sectionentsize	8
	.align		4
        /*0000*/ 	.word	0x00000000
	.align		4
        /*0004*/ 	.word	0xffffffff
	.align		4
        /*0008*/ 	.word	0x00000000
	.align		4
        /*000c*/ 	.word	0xfffffffe
	.align		4
        /*0010*/ 	.word	0x00000000
	.align		4
        /*0014*/ 	.word	0xfffffffd
	.align		4
        /*0018*/ 	.word	0x00000000
	.align		4
        /*001c*/ 	.word	0xfffffffc


//--------------------- .nv.constant4             --------------------------
	.section	.nv.constant4,"a",@progbits
	.align	8
	.align		8
.nv.constant4:
        /*0000*/ 	.dword	_$_str
	.align		8
        /*0008*/ 	.dword	_$_str_$_2


//--------------------- .text.triton_poi_fused__native_batch_norm_legit_no_training_3 --------------------------
	.section	.text.triton_poi_fused__native_batch_norm_legit_no_training_3,"ax",@progbits
	.align	128
        .global         triton_poi_fused__native_batch_norm_legit_no_training_3
        .type           triton_poi_fused__native_batch_norm_legit_no_training_3,@function
        .size           triton_poi_fused__native_batch_norm_legit_no_training_3,(.L_x_1 - triton_poi_fused__native_batch_norm_legit_no_training_3)
        .other          triton_poi_fused__native_batch_norm_legit_no_training_3,@"STO_CUDA_ENTRY STV_DEFAULT"
triton_poi_fused__native_batch_norm_legit_no_training_3:
.text.triton_poi_fused__native_batch_norm_legit_no_training_3:
[----:B------:R-:W-:Y:S01]  /*0000*/  LDC R1, c[0x0][0x28] ;  /* 0x00000a00ff017b82 */ /* 0x000fe20000000800 */
[----:B------:R-:W1:Y:S07]  /*0010*/  S2R R0, SR_TID.X ;  /* 0x0000000000007919 */ /* 0x000e6e0000002100 */
[----:B------:R-:W2:Y:S01]  /*0020*/  LDC.64 R2, c[0x0][0x220] ;  /* 0x00008800ff027b82 */ /* 0x000ea20000000a00 */
[----:B------:R-:W-:Y:S01]  /*0030*/  ULDC.64 UR4, c[0x0][0x208] ;  /* 0x0000820000047ab9 */ /* 0x000fe20000000a00 */
[----:B------:R-:W3:Y:S06]  /*0040*/  S2R R7, SR_CTAID.X ;  /* 0x0000000000077919 */ /* 0x000eec0000002500 */
[----:B------:R-:W4:Y:S08]  /*0050*/  LDC.64 R8, c[0x0][0x228] ;  /* 0x00008a00ff087b82 */ /* 0x000f300000000a00 */
[----:B------:R-:W5:Y:S01]  /*0060*/  LDC.64 R10, c[0x0][0x230] ;  /* 0x00008c00ff0a7b82 */ /* 0x000f620000000a00 */
[----:B-1----:R-:W-:-:S02]  /*0070*/  SHF.L.U32 R0, R0, 0x1, RZ ;  /* 0x0000000100007819 */ /* 0x002fc400000006ff */
[----:B---3--:R-:W-:Y:S02]  /*0080*/  SHF.R.S32.HI R5, RZ, 0x17, R7 ;  /* 0x00000017ff057819 */ /* 0x008fe40000011407 */
[----:B------:R-:W-:Y:S02]  /*0090*/  LOP3.LUT R0, R0, 0xfe, RZ, 0xc0, !PT ;  /* 0x000000fe00007812 */ /* 0x000fe400078ec0ff */
[----:B------:R-:W-:Y:S02]  /*00a0*/  SGXT R5, R5, 0x1 ;  /* 0x000000010505781a */ /* 0x000fe40000000200 */
[----:B------:R-:W-:Y:S02]  /*00b0*/  LEA R0, R7, R0, 0x8 ;  /* 0x0000000007007211 */ /* 0x000fe400078e40ff */
[----:B------:R-:W1:Y:S02]  /*00c0*/  LDC.64 R6, c[0x0][0x218] ;  /* 0x00008600ff067b82 */ /* 0x000e640000000a00 */
[----:B------:R-:W-:-:S04]  /*00d0*/  LEA.HI R5, R5, R0, RZ, 0x4 ;  /* 0x0000000005057211 */ /* 0x000fc800078f20ff */
[----:B------:R-:W-:-:S04]  /*00e0*/  LOP3.LUT R5, R5, 0xfffffff0, RZ, 0xc0, !PT ;  /* 0xfffffff005057812 */ /* 0x000fc800078ec0ff */
[----:B------:R-:W-:Y:S02]  /*00f0*/  IADD3 R13, R0, -R5, RZ ;  /* 0x80000005000d7210 */ /* 0x000fe40007ffe0ff */
[----:B------:R-:W3:Y:S03]  /*0100*/  LDC.64 R4, c[0x0][0x210] ;  /* 0x00008400ff047b82 */ /* 0x000ee60000000a00 */
[----:B--2---:R-:W-:-:S06]  /*0110*/  IMAD.WIDE R2, R13, 0x4, R2 ;  /* 0x000000040d027825 */ /* 0x004fcc00078e0202 */
[----:B------:R-:W2:Y:S01]  /*0120*/  LDG.E.EL.64 R2, desc[UR4][R2.64] ;  /* 0x0000000402027981 */ /* 0x000ea2000c2e1b00 */
[----:B-1----:R-:W-:-:S06]  /*0130*/  IMAD.WIDE R6, R13, 0x4, R6 ;  /* 0x000000040d067825 */ /* 0x002fcc00078e0206 */
[----:B------:R-:W2:Y:S01]  /*0140*/  LDG.E.EL.64 R6, desc[UR4][R6.64] ;  /* 0x0000000406067981 */ /* 0x000ea2000c2e1b00 */
[----:B---3--:R-:W-:-:S06]  /*0150*/  IMAD.WIDE R4, R0, 0x4, R4 ;  /* 0x0000000400047825 */ /* 0x008fcc00078e0204 */
[----:B------:R-:W3:Y:S01]  /*0160*/  LDG.E.64 R4, desc[UR4][R4.64] ;  /* 0x0000000404047981 */ /* 0x000ee2000c1e1b00 */
[----:B----4-:R-:W-:-:S04]  /*0170*/  IMAD.WIDE R8, R13, 0x4, R8 ;  /* 0x000000040d087825 */ /* 0x010fc800078e0208 */
[----:B-----5:R-:W-:Y:S02]  /*0180*/  IMAD.WIDE R10, R13, 0x4, R10 ;  /* 0x000000040d0a7825 */ /* 0x020fe400078e020a */
[----:B------:R-:W4:Y:S04]  /*0190*/  LDG.E.EL.64 R8, desc[UR4][R8.64] ;  /* 0x0000000408087981 */ /* 0x000f28000c2e1b00 */
[----:B------:R-:W4:Y:S01]  /*01a0*/  LDG.E.EL.64 R10, desc[UR4][R10.64] ;  /* 0x000000040a0a7981 */ /* 0x000f22000c2e1b00 */
[----:B------:R-:W-:Y:S01]  /*01b0*/  HFMA2.MMA R15, -RZ, RZ, 1.625, 0 ;  /* 0x3e800000ff0f7435 */ /* 0x000fe200000001ff */
[----:B--2---:R-:W-:Y:S01]  /*01c0*/  FADD R2, R2, 9.9999997473787516356e-06 ;  /* 0x3727c5ac02027421 */ /* 0x004fe20000000000 */
[----:B------:R-:W-:-:S03]  /*01d0*/  FADD R12, R3, 9.9999997473787516356e-06 ;  /* 0x3727c5ac030c7421 */ /* 0x000fc60000000000 */
[----:B------:R1:W2:Y:S08]  /*01e0*/  MUFU.SQRT R13, R2 ;  /* 0x00000002000d7308 */ /* 0x0002b00000002000 */
[----:B------:R-:W5:Y:S01]  /*01f0*/  MUFU.SQRT R14, R12 ;  /* 0x0000000c000e7308 */ /* 0x000f620000002000 */
[----:B-1----:R-:W1:Y:S01]  /*0200*/  LDC.64 R2, c[0x0][0x238] ;  /* 0x00008e00ff027b82 */ /* 0x002e620000000a00 */
[----:B--2---:R-:W-:-:S02]  /*0210*/  FSETP.GT.AND P0, PT, R13, 8.50705917302346158658e+37, PT ;  /* 0x7e8000000d00780b */ /* 0x004fc40003f04000 */
[----:B------:R-:W-:Y:S02]  /*0220*/  FSETP.GEU.AND P2, PT, R13, 1.175494350822287508e-38, PT ;  /* 0x008000000d00780b */ /* 0x000fe40003f4e000 */
[C---:B-----5:R-:W-:Y:S02]  /*0230*/  FSETP.GT.AND P1, PT, R14.reuse, 8.50705917302346158658e+37, PT ;  /* 0x7e8000000e00780b */ /* 0x060fe40003f24000 */
[----:B------:R-:W-:-:S07]  /*0240*/  FSETP.GEU.AND P3, PT, R14, 1.175494350822287508e-38, PT ;  /* 0x008000000e00780b */ /* 0x000fce0003f6e000 */
[----:B------:R-:W-:-:S04]  /*0250*/  @P0 FMUL R13, R13, 0.25 ;  /* 0x3e8000000d0d0820 */ /* 0x000fc80000400000 */
[----:B------:R-:W-:Y:S01]  /*0260*/  @!P2 FMUL R13, R13, 16777216 ;  /* 0x4b8000000d0da820 */ /* 0x000fe20000400000 */
[----:B------:R-:W-:-:S04]  /*0270*/  @P1 FMUL R14, R14, 0.25 ;  /* 0x3e8000000e0e1820 */ /* 0x000fc80000400000 */
[----:B------:R-:W-:Y:S01]  /*0280*/  @!P3 FMUL R14, R14, 16777216 ;  /* 0x4b8000000e0eb820 */ /* 0x000fe20000400000 */
[----:B------:R-:W2:Y:S01]  /*0290*/  MUFU.RCP R13, R13 ;  /* 0x0000000d000d7308 */ /* 0x000ea20000001000 */
[----:B------:R-:W-:-:S07]  /*02a0*/  FSEL R12, R15, 1, P0 ;  /* 0x3f8000000f0c7808 */ /* 0x000fce0000000000 */
[----:B------:R-:W5:Y:S01]  /*02b0*/  MUFU.RCP R14, R14 ;  /* 0x0000000e000e7308 */ /* 0x000f620000001000 */
[----:B------:R-:W-:Y:S01]  /*02c0*/  FSEL R15, R15, 1, P1 ;  /* 0x3f8000000f0f7808 */ /* 0x000fe20000800000 */
[----:B------:R-:W-:Y:S01]  /*02d0*/  @!P2 FMUL R12, R12, 16777216 ;  /* 0x4b8000000c0ca820 */ /* 0x000fe20000400000 */
[----:B---3--:R-:W-:-:S03]  /*02e0*/  FADD R4, R4, -R6 ;  /* 0x8000000604047221 */ /* 0x008fc60000000000 */
[----:B------:R-:W-:Y:S01]  /*02f0*/  @!P3 FMUL R15, R15, 16777216 ;  /* 0x4b8000000f0fb820 */ /* 0x000fe20000400000 */
[----:B------:R-:W-:Y:S01]  /*0300*/  FADD R5, R5, -R7 ;  /* 0x8000000705057221 */ /* 0x000fe20000000000 */
[----:B--2---:R-:W-:Y:S02]  /*0310*/  FMUL R13, R13, R12 ;  /* 0x0000000c0d0d7220 */ /* 0x004fe40000400000 */
[----:B-----5:R-:W-:Y:S02]  /*0320*/  FMUL R6, R14, R15 ;  /* 0x0000000f0e067220 */ /* 0x020fe40000400000 */
[----:B------:R-:W-:Y:S02]  /*0330*/  FMUL R13, R4, R13 ;  /* 0x0000000d040d7220 */ /* 0x000fe40000400000 */
[----:B------:R-:W-:Y:S01]  /*0340*/  FMUL R6, R5, R6 ;  /* 0x0000000605067220 */ /* 0x000fe20000400000 */
[----:B-1----:R-:W-:-:S04]  /*0350*/  IMAD.WIDE R2, R0, 0x4, R2 ;  /* 0x0000000400027825 */ /* 0x002fc800078e0202 */
[----:B----4-:R-:W-:Y:S01]  /*0360*/  FFMA R8, R8, R13, R10 ;  /* 0x0000000d08087223 */ /* 0x010fe2000000000a */
[----:B------:R-:W-:-:S05]  /*0370*/  FFMA R9, R9, R6, R11 ;  /* 0x0000000609097223 */ /* 0x000fca000000000b */
[----:B------:R-:W-:Y:S01]  /*0380*/  STG.E.64 desc[UR4][R2.64], R8 ;  /* 0x0000000802007986 */ /* 0x000fe2000c101b04 */
[----:B------:R-:W-:Y:S05]  /*0390*/  EXIT ;  /* 0x000000000000794d */ /* 0x000fea0003800000 */
.L_x_0:
[----:B------:R-:W-:-:S00]  /*03a0*/  BRA `(.L_x_0) ;  /* 0xfffffffc00fc7947 */ /* 0x000fc0000383ffff */
[----:B------:R-:W-:-:S00]  /*03b0*/  NOP ;  /* 0x0000000000007918 */ /* 0x000fc00000000000 */
        /* <DEDUP_REMOVED lines=12> */
.L_x_1:


//--------------------- .nv.global.init           --------------------------
	.section	.nv.global.init,"aw",@progbits
.nv.global.init:
	.type		_$_str,@object
	.size		_$_str,(_$_str_$_2 - _$_str)
_$_str:
        /*0000*/ 	.byte	0x5f, 0x5f, 0x43, 0x55, 0x44, 0x41, 0x5f, 0x46, 0x54, 0x5a, 0x00
	.type		_$_str_$_2,@object
	.size		_$_str_$_2,(.L_1 - _$_str_$_2)
_$_str_$_2:
        /*000b*/ 	.byte	0x5f, 0x5f, 0x43, 0x55, 0x44, 0x41, 0x5f, 0x50, 0x52, 0x45, 0x43, 0x5f, 0x53, 0x51, 0x52, 0x54
        /*001b*/ 	.byte	0x00
.L_1:


//--------------------- .nv.constant0.triton_poi_fused__native_batch_norm_legit_no_training_3 --------------------------
	.section	.nv.constant0.triton_poi_fused__native_batch_norm_legit_no_training_3,"a",@progbits
	.sectionflags	@""
	.align	4
.nv.constant0.triton_poi_fused__native_batch_norm_legit_no_training_3:
	.zero		580
